//
// Generated by NVIDIA NVVM Compiler
//
// Compiler Build ID: CL-36424714
// Cuda compilation tools, release 13.0, V13.0.88
// Based on NVVM 20.0.0
//

.version 9.0
.target sm_100
.address_size 64

	// .globl	_Z15gol_step_kernelPKmPmiiim

.visible .entry _Z15gol_step_kernelPKmPmiiim(
	.param .u64 .ptr .align 1 _Z15gol_step_kernelPKmPmiiim_param_0,
	.param .u64 .ptr .align 1 _Z15gol_step_kernelPKmPmiiim_param_1,
	.param .u32 _Z15gol_step_kernelPKmPmiiim_param_2,
	.param .u32 _Z15gol_step_kernelPKmPmiiim_param_3,
	.param .u32 _Z15gol_step_kernelPKmPmiiim_param_4,
	.param .u64 _Z15gol_step_kernelPKmPmiiim_param_5
)
{
	.reg .pred 	%p<11>;
	.reg .b32 	%r<41>;
	.reg .b64 	%rd<107>;

	ld.param.u64 	%rd40, [_Z15gol_step_kernelPKmPmiiim_param_0];
	ld.param.u64 	%rd38, [_Z15gol_step_kernelPKmPmiiim_param_1];
	ld.param.u32 	%r1, [_Z15gol_step_kernelPKmPmiiim_param_2];
	ld.param.u32 	%r2, [_Z15gol_step_kernelPKmPmiiim_param_3];
	ld.param.u64 	%rd39, [_Z15gol_step_kernelPKmPmiiim_param_5];
	cvta.to.global.u64 	%rd1, %rd40;
	mov.u32 	%r4, %ctaid.x;
	mov.u32 	%r5, %ntid.x;
	mov.u32 	%r6, %tid.x;
	mad.lo.s32 	%r7, %r4, %r5, %r6;
	cvt.u64.u32 	%rd96, %r7;
	cvt.u64.u32 	%rd3, %r5;
	setp.le.u64 	%p1, %rd39, %rd96;
	@%p1 bra 	$L__BB0_17;
	add.s32 	%r8, %r2, -1;
	cvt.s64.s32 	%rd4, %r8;
	cvt.s64.s32 	%rd5, %r1;
	cvt.s64.s32 	%rd6, %r2;
	mov.u32 	%r9, %nctaid.x;
	cvt.u64.u32 	%rd41, %r9;
	mul.lo.s64 	%rd7, %rd3, %rd41;
	cvta.to.global.u64 	%rd8, %rd38;
$L__BB0_2:
	ld.param.u32 	%r40, [_Z15gol_step_kernelPKmPmiiim_param_4];
	shr.u64 	%rd10, %rd96, %r40;
	and.b64  	%rd11, %rd96, %rd4;
	setp.eq.s64 	%p2, %rd11, 0;
	add.s64 	%rd12, %rd11, 1;
	shl.b64 	%rd13, %rd10, %r40;
	add.s64 	%rd14, %rd13, %rd11;
	shl.b64 	%rd43, %rd14, 3;
	add.s64 	%rd15, %rd1, %rd43;
	ld.global.nc.u64 	%rd16, [%rd15];
	mov.b64 	%rd97, 0;
	@%p2 bra 	$L__BB0_4;
	ld.global.nc.u64 	%rd97, [%rd15+-8];
$L__BB0_4:
	setp.ge.u64 	%p3, %rd12, %rd6;
	mov.b64 	%rd98, 0;
	@%p3 bra 	$L__BB0_6;
	ld.global.nc.u64 	%rd98, [%rd15+8];
$L__BB0_6:
	setp.eq.s64 	%p4, %rd10, 0;
	mov.b64 	%rd100, 0;
	mov.u64 	%rd101, %rd100;
	mov.u64 	%rd102, %rd100;
	@%p4 bra 	$L__BB0_11;
	sub.s64 	%rd47, %rd13, %rd6;
	add.s64 	%rd48, %rd47, %rd11;
	shl.b64 	%rd49, %rd48, 3;
	add.s64 	%rd21, %rd1, %rd49;
	ld.global.nc.u64 	%rd101, [%rd21];
	mov.b64 	%rd100, 0;
	@%p2 bra 	$L__BB0_9;
	ld.global.nc.u64 	%rd100, [%rd21+-8];
$L__BB0_9:
	mov.b64 	%rd102, 0;
	@%p3 bra 	$L__BB0_11;
	ld.global.nc.u64 	%rd102, [%rd21+8];
$L__BB0_11:
	add.s64 	%rd52, %rd10, 1;
	setp.ge.u64 	%p7, %rd52, %rd5;
	mov.b64 	%rd104, 0;
	mov.u64 	%rd105, %rd104;
	mov.u64 	%rd106, %rd104;
	@%p7 bra 	$L__BB0_16;
	shl.b64 	%rd54, %rd6, 3;
	add.s64 	%rd29, %rd15, %rd54;
	ld.global.nc.u64 	%rd105, [%rd29];
	mov.b64 	%rd104, 0;
	@%p2 bra 	$L__BB0_14;
	ld.global.nc.u64 	%rd104, [%rd29+-8];
$L__BB0_14:
	mov.b64 	%rd106, 0;
	@%p3 bra 	$L__BB0_16;
	ld.global.nc.u64 	%rd106, [%rd29+8];
$L__BB0_16:
	mov.b64 	{%r10, %r11}, %rd100;
	mov.b64 	{%r12, %r13}, %rd101;
	shf.l.wrap.b32 	%r14, %r11, %r12, 1;
	shf.l.wrap.b32 	%r15, %r12, %r13, 1;
	mov.b64 	%rd56, {%r14, %r15};
	mov.b64 	{%r16, %r17}, %rd102;
	shf.l.wrap.b32 	%r18, %r13, %r16, 31;
	shf.l.wrap.b32 	%r19, %r12, %r13, 31;
	mov.b64 	%rd57, {%r19, %r18};
	mov.b64 	{%r20, %r21}, %rd97;
	mov.b64 	{%r22, %r23}, %rd16;
	shf.l.wrap.b32 	%r24, %r21, %r22, 1;
	shf.l.wrap.b32 	%r25, %r22, %r23, 1;
	mov.b64 	%rd58, {%r24, %r25};
	mov.b64 	{%r26, %r27}, %rd98;
	shf.l.wrap.b32 	%r28, %r23, %r26, 31;
	shf.l.wrap.b32 	%r29, %r22, %r23, 31;
	mov.b64 	%rd59, {%r29, %r28};
	mov.b64 	{%r30, %r31}, %rd104;
	mov.b64 	{%r32, %r33}, %rd105;
	shf.l.wrap.b32 	%r34, %r31, %r32, 1;
	shf.l.wrap.b32 	%r35, %r32, %r33, 1;
	mov.b64 	%rd60, {%r34, %r35};
	mov.b64 	{%r36, %r37}, %rd106;
	shf.l.wrap.b32 	%r38, %r33, %r36, 31;
	shf.l.wrap.b32 	%r39, %r32, %r33, 31;
	mov.b64 	%rd61, {%r39, %r38};
	xor.b64  	%rd62, %rd56, %rd101;
	and.b64  	%rd63, %rd56, %rd101;
	xor.b64  	%rd64, %rd62, %rd57;
	and.b64  	%rd65, %rd62, %rd57;
	or.b64  	%rd66, %rd65, %rd63;
	xor.b64  	%rd67, %rd59, %rd58;
	and.b64  	%rd68, %rd59, %rd58;
	xor.b64  	%rd69, %rd60, %rd105;
	and.b64  	%rd70, %rd60, %rd105;
	xor.b64  	%rd71, %rd69, %rd61;
	and.b64  	%rd72, %rd69, %rd61;
	or.b64  	%rd73, %rd72, %rd70;
	xor.b64  	%rd74, %rd64, %rd67;
	xor.b64  	%rd75, %rd71, %rd74;
	and.b64  	%rd76, %rd64, %rd67;
	and.b64  	%rd77, %rd71, %rd74;
	or.b64  	%rd78, %rd77, %rd76;
	xor.b64  	%rd79, %rd66, %rd68;
	xor.b64  	%rd80, %rd73, %rd79;
	and.b64  	%rd81, %rd66, %rd68;
	and.b64  	%rd82, %rd73, %rd79;
	or.b64  	%rd83, %rd82, %rd81;
	xor.b64  	%rd84, %rd80, %rd78;
	and.b64  	%rd85, %rd80, %rd78;
	or.b64  	%rd86, %rd83, %rd85;
	not.b64 	%rd87, %rd86;
	and.b64  	%rd88, %rd75, %rd87;
	or.b64  	%rd89, %rd86, %rd75;
	not.b64 	%rd90, %rd89;
	and.b64  	%rd91, %rd16, %rd90;
	or.b64  	%rd92, %rd91, %rd88;
	and.b64  	%rd93, %rd92, %rd84;
	add.s64 	%rd95, %rd8, %rd43;
	st.global.u64 	[%rd95], %rd93;
	add.s64 	%rd96, %rd96, %rd7;
	setp.lt.u64 	%p10, %rd96, %rd39;
	@%p10 bra 	$L__BB0_2;
$L__BB0_17:
	ret;

}


// ===== COMPILED SASS (sm_100) =====

	.target	sm_100

	.elftype	@"ET_EXEC"


//--------------------- .note.nv.tkinfo           --------------------------
	.section	.note.nv.tkinfo,"",@"SHT_NOTE"
	.sectionflags	@"SHF_NOTE_NV_TKINFO"
	.tkinfo
        /*0018*/ 	.word	0x00000002
        /*0030*/ 	.string	""
        /*0030*/ 	.string	"ptxas"
        /*0030*/ 	.string	"Cuda compilation tools, release 13.0, V13.0.88"
        /*0030*/ 	.string	"Build cuda_13.0.r13.0/compiler.36424714_0"
        /*0030*/ 	.string	"-arch sm_100 -m 64 "



//--------------------- .note.nv.cuinfo           --------------------------
	.section	.note.nv.cuinfo,"",@"SHT_NOTE"
	.sectionflags	@"SHF_NOTE_NV_CUINFO"
        /*0018*/ 	.short	0x0002
        /*001a*/ 	.short	0x0064
        /*001c*/ 	.short	0x0082
	.zero		2


//--------------------- .nv.info                  --------------------------
	.section	.nv.info,"",@"SHT_CUDA_INFO"
	.align	4


	//----- nvinfo : EIATTR_REGCOUNT
	.align		4
        /*0000*/ 	.byte	0x04, 0x2f
        /*0002*/ 	.short	(.L_1 - .L_0)
	.align		4
.L_0:
        /*0004*/ 	.word	index@(_Z15gol_step_kernelPKmPmiiim)
        /*0008*/ 	.word	0x0000001e


	//----- nvinfo : EIATTR_FRAME_SIZE
	.align		4
.L_1:
        /*000c*/ 	.byte	0x04, 0x11
        /*000e*/ 	.short	(.L_3 - .L_2)
	.align		4
.L_2:
        /*0010*/ 	.word	index@(_Z15gol_step_kernelPKmPmiiim)
        /*0014*/ 	.word	0x00000000


	//----- nvinfo : EIATTR_MIN_STACK_SIZE
	.align		4
.L_3:
        /*0018*/ 	.byte	0x04, 0x12
        /*001a*/ 	.short	(.L_5 - .L_4)
	.align		4
.L_4:
        /*001c*/ 	.word	index@(_Z15gol_step_kernelPKmPmiiim)
        /*0020*/ 	.word	0x00000000
.L_5:


//--------------------- .nv.compat                --------------------------
	.section	.nv.compat,"",@"SHT_CUDA_COMPAT_INFO"
	.align	4
        /*0000*/ 	.byte	0x02, 0x09, 0x00, 0x00, 0x02, 0x02, 0x01, 0x00, 0x02, 0x05, 0x05, 0x00, 0x03, 0x07, 0x01, 0x01
        /*0010*/ 	.byte	0x02, 0x03, 0x00, 0x00, 0x02, 0x06, 0x01, 0x00, 0x04, 0x0b, 0x08, 0x00, 0x09, 0x00, 0x00, 0x00
        /*0020*/ 	.byte	0x00, 0x00, 0x00, 0x00


//--------------------- .nv.info._Z15gol_step_kernelPKmPmiiim --------------------------
	.section	.nv.info._Z15gol_step_kernelPKmPmiiim,"",@"SHT_CUDA_INFO"
	.sectionflags	@""
	.align	4


	//----- nvinfo : EIATTR_CUDA_API_VERSION
	.align		4
        /*0000*/ 	.byte	0x04, 0x37
        /*0002*/ 	.short	(.L_7 - .L_6)
.L_6:
        /*0004*/ 	.word	0x00000082


	//----- nvinfo : EIATTR_KPARAM_INFO
	.align		4
.L_7:
        /*0008*/ 	.byte	0x04, 0x17
        /*000a*/ 	.short	(.L_9 - .L_8)
.L_8:
        /*000c*/ 	.word	0x00000000
        /*0010*/ 	.short	0x0005
        /*0012*/ 	.short	0x0020
        /*0014*/ 	.byte	0x00, 0xf0, 0x21, 0x00


	//----- nvinfo : EIATTR_KPARAM_INFO
	.align		4
.L_9:
        /*0018*/ 	.byte	0x04, 0x17
        /*001a*/ 	.short	(.L_11 - .L_10)
.L_10:
        /*001c*/ 	.word	0x00000000
        /*0020*/ 	.short	0x0004
        /*0022*/ 	.short	0x0018
        /*0024*/ 	.byte	0x00, 0xf0, 0x11, 0x00


	//----- nvinfo : EIATTR_KPARAM_INFO
	.align		4
.L_11:
        /*0028*/ 	.byte	0x04, 0x17
        /*002a*/ 	.short	(.L_13 - .L_12)
.L_12:
        /*002c*/ 	.word	0x00000000
        /*0030*/ 	.short	0x0003
        /*0032*/ 	.short	0x0014
        /*0034*/ 	.byte	0x00, 0xf0, 0x11, 0x00


	//----- nvinfo : EIATTR_KPARAM_INFO
	.align		4
.L_13:
        /*0038*/ 	.byte	0x04, 0x17
        /*003a*/ 	.short	(.L_15 - .L_14)
.L_14:
        /*003c*/ 	.word	0x00000000
        /*0040*/ 	.short	0x0002
        /*0042*/ 	.short	0x0010
        /*0044*/ 	.byte	0x00, 0xf0, 0x11, 0x00


	//----- nvinfo : EIATTR_KPARAM_INFO
	.align		4
.L_15:
        /*0048*/ 	.byte	0x04, 0x17
        /*004a*/ 	.short	(.L_17 - .L_16)
.L_16:
        /*004c*/ 	.word	0x00000000
        /*0050*/ 	.short	0x0001
        /*0052*/ 	.short	0x0008
        /*0054*/ 	.byte	0x00, 0xf5, 0x21, 0x00


	//----- nvinfo : EIATTR_KPARAM_INFO
	.align		4
.L_17:
        /*0058*/ 	.byte	0x04, 0x17
        /*005a*/ 	.short	(.L_19 - .L_18)
.L_18:
        /*005c*/ 	.word	0x00000000
        /*0060*/ 	.short	0x0000
        /*0062*/ 	.short	0x0000
        /*0064*/ 	.byte	0x00, 0xf5, 0x21, 0x00


	//----- nvinfo : EIATTR_SPARSE_MMA_MASK
	.align		4
.L_19:
        /*0068*/ 	.byte	0x03, 0x50
        /*006a*/ 	.short	0x0000


	//----- nvinfo : EIATTR_MAXREG_COUNT
	.align		4
        /*006c*/ 	.byte	0x03, 0x1b
        /*006e*/ 	.short	0x00ff


	//----- nvinfo : EIATTR_MERCURY_ISA_VERSION
	.align		4
        /*0070*/ 	.byte	0x03, 0x5f
        /*0072*/ 	.short	0x0101


	//----- nvinfo : EIATTR_VRC_CTA_INIT_COUNT
	.align		4
        /*0074*/ 	.byte	0x02, 0x4a
	.zero		1
	.zero		1


	//----- nvinfo : EIATTR_EXIT_INSTR_OFFSETS
	.align		4
        /*0078*/ 	.byte	0x04, 0x1c
        /*007a*/ 	.short	(.L_21 - .L_20)


	//   ....[0]....
.L_20:
        /*007c*/ 	.word	0x00000090


	//   ....[1]....
        /*0080*/ 	.word	0x00000900


	//----- nvinfo : EIATTR_CRS_STACK_SIZE
	.align		4
.L_21:
        /*0084*/ 	.byte	0x04, 0x1e
        /*0086*/ 	.short	(.L_23 - .L_22)
.L_22:
        /*0088*/ 	.word	0x00000000


	//----- nvinfo : EIATTR_CBANK_PARAM_SIZE
	.align		4
.L_23:
        /*008c*/ 	.byte	0x03, 0x19
        /*008e*/ 	.short	0x0028


	//----- nvinfo : EIATTR_PARAM_CBANK
	.align		4
        /*0090*/ 	.byte	0x04, 0x0a
        /*0092*/ 	.short	(.L_25 - .L_24)
	.align		4
.L_24:
        /*0094*/ 	.word	index@(.nv.constant0._Z15gol_step_kernelPKmPmiiim)
        /*0098*/ 	.short	0x0380
        /*009a*/ 	.short	0x0028


	//----- nvinfo : EIATTR_SW_WAR
	.align		4
.L_25:
        /*009c*/ 	.byte	0x04, 0x36
        /*009e*/ 	.short	(.L_27 - .L_26)
.L_26:
        /*00a0*/ 	.word	0x00000008
.L_27:


//--------------------- .nv.callgraph             --------------------------
	.section	.nv.callgraph,"",@"SHT_CUDA_CALLGRAPH"
	.align	4
	.sectionentsize	8
	.align		4
        /*0000*/ 	.word	0x00000000
	.align		4
        /*0004*/ 	.word	0xffffffff
	.align		4
        /*0008*/ 	.word	0x00000000
	.align		4
        /*000c*/ 	.word	0xfffffffe
	.align		4
        /*0010*/ 	.word	0x00000000
	.align		4
        /*0014*/ 	.word	0xfffffffd
	.align		4
        /*0018*/ 	.word	0x00000000
	.align		4
        /*001c*/ 	.word	0xfffffffc


//--------------------- .text._Z15gol_step_kernelPKmPmiiim --------------------------
	.section	.text._Z15gol_step_kernelPKmPmiiim,"ax",@progbits
	.align	128
        .global         _Z15gol_step_kernelPKmPmiiim
        .type           _Z15gol_step_kernelPKmPmiiim,@function
        .size           _Z15gol_step_kernelPKmPmiiim,(.L_x_7 - _Z15gol_step_kernelPKmPmiiim)
        .other          _Z15gol_step_kernelPKmPmiiim,@"STO_CUDA_ENTRY STV_DEFAULT"
_Z15gol_step_kernelPKmPmiiim:
.text._Z15gol_step_kernelPKmPmiiim:
[----:B------:R-:W-:Y:S01]  /*0000*/  LDC R1, c[0x0][0x37c] ;  /* 0x0000df00ff017b82 */ /* 0x000fe20000000800 */
[----:B------:R-:W0:Y:S01]  /*0010*/  S2R R9, SR_TID.X ;  /* 0x0000000000097919 */ /* 0x000e220000002100 */
[----:B------:R-:W1:Y:S06]  /*0020*/  LDCU UR6, c[0x0][0x360] ;  /* 0x00006c00ff0677ac */ /* 0x000e6c0008000800 */
[----:B------:R-:W0:Y:S01]  /*0030*/  S2UR UR4, SR_CTAID.X ;  /* 0x00000000000479c3 */ /* 0x000e220000002500 */
[----:B------:R-:W2:Y:S07]  /*0040*/  LDCU.64 UR8, c[0x0][0x3a0] ;  /* 0x00007400ff0877ac */ /* 0x000eae0008000a00 */
[----:B------:R-:W0:Y:S02]  /*0050*/  LDC R0, c[0x0][0x360] ;  /* 0x0000d800ff007b82 */ /* 0x000e240000000800 */
[----:B0-----:R-:W-:-:S05]  /*0060*/  IMAD R9, R0, UR4, R9 ;  /* 0x0000000400097c24 */ /* 0x001fca000f8e0209 */
[----:B--2---:R-:W-:-:S04]  /*0070*/  ISETP.GE.U32.AND P0, PT, R9, UR8, PT ;  /* 0x0000000809007c0c */ /* 0x004fc8000bf06070 */
[----:B------:R-:W-:-:S13]  /*0080*/  ISETP.GE.U32.AND.EX P0, PT, RZ, UR9, PT, P0 ;  /* 0x00000009ff007c0c */ /* 0x000fda000bf06100 */
[----:B-1----:R-:W-:Y:S05]  /*0090*/  @P0 EXIT ;  /* 0x000000000000094d */ /* 0x002fea0003800000 */
[----:B------:R-:W0:Y:S01]  /*00a0*/  LDCU UR7, c[0x0][0x370] ;  /* 0x00006e00ff0777ac */ /* 0x000e220008000800 */
[----:B------:R-:W-:Y:S01]  /*00b0*/  BSSY.RECONVERGENT B0, `(.L_x_0) ;  /* 0x0000084000007945 */ /* 0x000fe20003800200 */
[----:B------:R-:W-:Y:S01]  /*00c0*/  IMAD.MOV.U32 R0, RZ, RZ, RZ ;  /* 0x000000ffff007224 */ /* 0x000fe200078e00ff */
[----:B------:R-:W1:Y:S01]  /*00d0*/  LDCU.64 UR8, c[0x0][0x390] ;  /* 0x00007200ff0877ac */ /* 0x000e620008000a00 */
[----:B------:R-:W-:Y:S01]  /*00e0*/  UMOV UR4, URZ ;  /* 0x000000ff00047c82 */ /* 0x000fe20008000000 */
[----:B------:R-:W2:Y:S01]  /*00f0*/  LDCU.64 UR12, c[0x0][0x358] ;  /* 0x00006b00ff0c77ac */ /* 0x000ea20008000a00 */
[----:B------:R-:W3:Y:S01]  /*0100*/  LDCU UR11, c[0x0][0x398] ;  /* 0x00007300ff0b77ac */ /* 0x000ee20008000800 */
[----:B------:R-:W4:Y:S01]  /*0110*/  LDCU UR16, c[0x0][0x390] ;  /* 0x00007200ff1077ac */ /* 0x000f220008000800 */
[----:B0-----:R-:W-:Y:S02]  /*0120*/  UIMAD.WIDE.U32 UR6, UR6, UR7, URZ ;  /* 0x00000007060672a5 */ /* 0x001fe4000f8e00ff */
[----:B-1----:R-:W-:Y:S01]  /*0130*/  USHF.R.S32.HI UR5, URZ, 0x1f, UR8 ;  /* 0x0000001fff057899 */ /* 0x002fe20008011408 */
[----:B------:R-:W0:Y:S01]  /*0140*/  LDCU.64 UR18, c[0x0][0x3a0] ;  /* 0x00007400ff1277ac */ /* 0x000e220008000a00 */
[----:B------:R-:W1:Y:S01]  /*0150*/  LDCU.64 UR14, c[0x0][0x388] ;  /* 0x00007100ff0e77ac */ /* 0x000e620008000a00 */
[----:B------:R-:W-:-:S02]  /*0160*/  UIADD3 UR10, UPT, UPT, UR9, -0x1, URZ ;  /* 0xffffffff090a7890 */ /* 0x000fc4000fffe0ff */
[----:B------:R-:W-:Y:S02]  /*0170*/  USHF.R.S32.HI UR8, URZ, 0x1f, UR9 ;  /* 0x0000001fff087899 */ /* 0x000fe40008011409 */
[----:B--234-:R-:W-:-:S12]  /*0180*/  UIADD3 UR4, UPT, UPT, UR7, UR4, URZ ;  /* 0x0000000407047290 */ /* 0x01cfd8000fffe0ff */
.L_x_5:
[----:B------:R-:W2:Y:S01]  /*0190*/  LDC R21, c[0x0][0x394] ;  /* 0x0000e500ff157b82 */ /* 0x000ea20000000800 */
[----:B------:R-:W-:Y:S01]  /*01a0*/  USHF.R.S32.HI UR9, URZ, 0x1f, UR10 ;  /* 0x0000001fff097899 */ /* 0x000fe2000801140a */
[C-C-:B------:R-:W-:Y:S01]  /*01b0*/  SHF.R.U64 R5, R9.reuse, UR11, R0.reuse ;  /* 0x0000000b09057c19 */ /* 0x140fe20008001200 */
[----:B------:R-:W-:Y:S01]  /*01c0*/  IMAD.MOV.U32 R17, RZ, RZ, RZ ;  /* 0x000000ffff117224 */ /* 0x000fe200078e00ff */
[----:B------:R-:W-:Y:S01]  /*01d0*/  LOP3.LUT R3, R9, UR10, RZ, 0xc0, !PT ;  /* 0x0000000a09037c12 */ /* 0x000fe2000f8ec0ff */
[----:B------:R-:W-:Y:S01]  /*01e0*/  IMAD.MOV.U32 R15, RZ, RZ, RZ ;  /* 0x000000ffff0f7224 */ /* 0x000fe200078e00ff */
[----:B------:R-:W-:Y:S02]  /*01f0*/  SHF.R.U32.HI R16, RZ, UR11, R0 ;  /* 0x0000000bff107c19 */ /* 0x000fe40008011600 */
[----:B------:R-:W3:Y:S01]  /*0200*/  LDC.64 R6, c[0x0][0x380] ;  /* 0x0000e000ff067b82 */ /* 0x000ee20000000a00 */
[----:B------:R-:W-:Y:S02]  /*0210*/  SHF.L.U32 R14, R5, UR11, RZ ;  /* 0x0000000b050e7c19 */ /* 0x000fe400080006ff */
[----:B------:R-:W-:-:S02]  /*0220*/  LOP3.LUT R13, R0, UR9, RZ, 0xc0, !PT ;  /* 0x00000009000d7c12 */ /* 0x000fc4000f8ec0ff */
[----:B------:R-:W-:Y:S02]  /*0230*/  IADD3 R2, P2, PT, R3, 0x1, RZ ;  /* 0x0000000103027810 */ /* 0x000fe40007f5e0ff */
[----:B------:R-:W-:Y:S02]  /*0240*/  SHF.L.U64.HI R10, R5, UR11, R16 ;  /* 0x0000000b050a7c19 */ /* 0x000fe40008010210 */
[----:B------:R-:W-:Y:S02]  /*0250*/  IADD3 R8, P3, PT, R14, R3, RZ ;  /* 0x000000030e087210 */ /* 0x000fe40007f7e0ff */
[----:B------:R-:W-:-:S03]  /*0260*/  ISETP.NE.U32.AND P0, PT, R3, RZ, PT ;  /* 0x000000ff0300720c */ /* 0x000fc60003f05070 */
[--C-:B------:R-:W-:Y:S01]  /*0270*/  IMAD.X R3, R10, 0x1, R13.reuse, P3 ;  /* 0x000000010a037824 */ /* 0x100fe200018e060d */
[----:B------:R-:W-:Y:S01]  /*0280*/  ISETP.NE.AND.EX P0, PT, R13, RZ, PT, P0 ;  /* 0x000000ff0d00720c */ /* 0x000fe20003f05300 */
[----:B------:R-:W-:Y:S01]  /*0290*/  IMAD.SHL.U32 R11, R8, 0x8, RZ ;  /* 0x00000008080b7824 */ /* 0x000fe200078e00ff */
[----:B--2---:R-:W-:Y:S01]  /*02a0*/  ISETP.GE.U32.AND P1, PT, R2, R21, PT ;  /* 0x000000150200720c */ /* 0x004fe20003f26070 */
[----:B------:R-:W-:Y:S01]  /*02b0*/  IMAD.X R2, RZ, RZ, R13, P2 ;  /* 0x000000ffff027224 */ /* 0x000fe200010e060d */
[----:B------:R-:W-:-:S04]  /*02c0*/  SHF.L.U64.HI R8, R8, 0x3, R3 ;  /* 0x0000000308087819 */ /* 0x000fc80000010203 */
[----:B------:R-:W-:Y:S02]  /*02d0*/  ISETP.GE.U32.AND.EX P1, PT, R2, UR8, PT, P1 ;  /* 0x0000000802007c0c */ /* 0x000fe4000bf26110 */
[----:B---3--:R-:W-:-:S05]  /*02e0*/  IADD3 R12, P2, PT, R11, R6, RZ ;  /* 0x000000060b0c7210 */ /* 0x008fca0007f5e0ff */
[----:B------:R-:W-:-:S05]  /*02f0*/  IMAD.X R13, R8, 0x1, R7, P2 ;  /* 0x00000001080d7824 */ /* 0x000fca00010e0607 */
[----:B------:R2:W5:Y:S04]  /*0300*/  @P0 LDG.E.CONSTANT R17, desc[UR12][R12.64+-0x4] ;  /* 0xfffffc0c0c110981 */ /* 0x000568000c1e9900 */
[----:B------:R2:W5:Y:S04]  /*0310*/  @!P1 LDG.E.CONSTANT R15, desc[UR12][R12.64+0x8] ;  /* 0x0000080c0c0f9981 */ /* 0x000568000c1e9900 */
[----:B------:R2:W5:Y:S01]  /*0320*/  LDG.E.64.CONSTANT R2, desc[UR12][R12.64] ;  /* 0x0000000c0c027981 */ /* 0x000562000c1e9b00 */
[C---:B------:R-:W-:Y:S01]  /*0330*/  ISETP.NE.U32.AND P3, PT, R5.reuse, RZ, PT ;  /* 0x000000ff0500720c */ /* 0x040fe20003f65070 */
[----:B------:R-:W-:Y:S01]  /*0340*/  BSSY.RECONVERGENT B1, `(.L_x_1) ;  /* 0x0000016000017945 */ /* 0x000fe20003800200 */
[----:B------:R-:W-:Y:S01]  /*0350*/  IADD3 R4, P4, PT, R5, 0x1, RZ ;  /* 0x0000000105047810 */ /* 0x000fe20007f9e0ff */
[----:B------:R-:W-:Y:S01]  /*0360*/  IMAD.MOV.U32 R25, RZ, RZ, RZ ;  /* 0x000000ffff197224 */ /* 0x000fe200078e00ff */
[----:B------:R-:W-:Y:S01]  /*0370*/  ISETP.NE.AND.EX P3, PT, R16, RZ, PT, P3 ;  /* 0x000000ff1000720c */ /* 0x000fe20003f65330 */
[----:B------:R-:W-:Y:S01]  /*0380*/  IMAD.MOV.U32 R23, RZ, RZ, RZ ;  /* 0x000000ffff177224 */ /* 0x000fe200078e00ff */
[----:B------:R-:W-:Y:S01]  /*0390*/  ISETP.GE.U32.AND P2, PT, R4, UR16, PT ;  /* 0x0000001004007c0c */ /* 0x000fe2000bf46070 */
[----:B------:R-:W-:-:S05]  /*03a0*/  IMAD.X R4, RZ, RZ, R16, P4 ;  /* 0x000000ffff047224 */ /* 0x000fca00020e0610 */
[----:B------:R-:W-:Y:S02]  /*03b0*/  ISETP.GE.U32.AND.EX P2, PT, R4, UR5, PT, P2 ;  /* 0x0000000504007c0c */ /* 0x000fe4000bf46120 */
[----:B------:R-:W-:-:S03]  /*03c0*/  CS2R R4, SRZ ;  /* 0x0000000000047805 */ /* 0x000fc6000001ff00 */
[----:B--2---:R-:W-:Y:S08]  /*03d0*/  @!P3 BRA `(.L_x_2) ;  /* 0x000000000030b947 */ /* 0x004ff00003800000 */
[----:B------:R-:W-:Y:S02]  /*03e0*/  USHF.R.S32.HI UR9, URZ, 0x1f, UR10 ;  /* 0x0000001fff097899 */ /* 0x000fe4000801140a */
[----:B------:R-:W-:Y:S01]  /*03f0*/  LOP3.LUT R4, R9, UR10, RZ, 0xc0, !PT ;  /* 0x0000000a09047c12 */ /* 0x000fe2000f8ec0ff */
[----:B------:R-:W-:Y:S02]  /*0400*/  IMAD.MOV.U32 R25, RZ, RZ, RZ ;  /* 0x000000ffff197224 */ /* 0x000fe400078e00ff */
[----:B------:R-:W-:Y:S01]  /*0410*/  IMAD.MOV.U32 R23, RZ, RZ, RZ ;  /* 0x000000ffff177224 */ /* 0x000fe200078e00ff */
[----:B------:R-:W-:Y:S02]  /*0420*/  IADD3 R14, P3, P4, R4, R14, -R21 ;  /* 0x0000000e040e7210 */ /* 0x000fe40007c7e815 */
[----:B------:R-:W-:-:S04]  /*0430*/  LOP3.LUT R5, R0, UR9, RZ, 0xc0, !PT ;  /* 0x0000000900057c12 */ /* 0x000fc8000f8ec0ff */
[----:B------:R-:W-:Y:S02]  /*0440*/  IADD3.X R10, PT, PT, R5, ~UR8, R10, P3, P4 ;  /* 0x80000008050a7c10 */ /* 0x000fe40009fe840a */
[----:B------:R-:W-:-:S04]  /*0450*/  LEA R6, P3, R14, R6, 0x3 ;  /* 0x000000060e067211 */ /* 0x000fc800078618ff */
[----:B------:R-:W-:-:S05]  /*0460*/  LEA.HI.X R7, R14, R7, R10, 0x3, P3 ;  /* 0x000000070e077211 */ /* 0x000fca00018f1c0a */
[----:B------:R2:W5:Y:S04]  /*0470*/  @P0 LDG.E.CONSTANT R25, desc[UR12][R6.64+-0x4] ;  /* 0xfffffc0c06190981 */ /* 0x000568000c1e9900 */
[----:B------:R2:W5:Y:S04]  /*0480*/  @!P1 LDG.E.CONSTANT R23, desc[UR12][R6.64+0x8] ;  /* 0x0000080c06179981 */ /* 0x000568000c1e9900 */
[----:B------:R2:W5:Y:S02]  /*0490*/  LDG.E.64.CONSTANT R4, desc[UR12][R6.64] ;  /* 0x0000000c06047981 */ /* 0x000564000c1e9b00 */
.L_x_2:
[----:B01----:R-:W-:Y:S05]  /*04a0*/  BSYNC.RECONVERGENT B1 ;  /* 0x0000000000017941 */ /* 0x003fea0003800200 */
.L_x_1:
[----:B------:R-:W-:Y:S01]  /*04b0*/  BSSY.RECONVERGENT B1, `(.L_x_3) ;  /* 0x000000d000017945 */ /* 0x000fe20003800200 */
[----:B------:R-:W-:Y:S01]  /*04c0*/  IMAD.MOV.U32 R27, RZ, RZ, RZ ;  /* 0x000000ffff1b7224 */ /* 0x000fe200078e00ff */
[----:B--2---:R-:W-:Y:S01]  /*04d0*/  CS2R R6, SRZ ;  /* 0x0000000000067805 */ /* 0x004fe2000001ff00 */
[----:B------:R-:W-:Y:S01]  /*04e0*/  IMAD.MOV.U32 R19, RZ, RZ, RZ ;  /* 0x000000ffff137224 */ /* 0x000fe200078e00ff */
[----:B------:R-:W-:Y:S06]  /*04f0*/  @P2 BRA `(.L_x_4) ;  /* 0x0000000000202947 */ /* 0x000fec0003800000 */
[----:B------:R-:W-:Y:S01]  /*0500*/  IMAD.U32 R6, RZ, RZ, UR8 ;  /* 0x00000008ff067e24 */ /* 0x000fe2000f8e00ff */
[C---:B------:R-:W-:Y:S01]  /*0510*/  LEA R12, P2, R21.reuse, R12, 0x3 ;  /* 0x0000000c150c7211 */ /* 0x040fe200078418ff */
[----:B------:R-:W-:Y:S02]  /*0520*/  IMAD.MOV.U32 R27, RZ, RZ, RZ ;  /* 0x000000ffff1b7224 */ /* 0x000fe400078e00ff */
[----:B------:R-:W-:Y:S01]  /*0530*/  IMAD.MOV.U32 R19, RZ, RZ, RZ ;  /* 0x000000ffff137224 */ /* 0x000fe200078e00ff */
[----:B------:R-:W-:-:S05]  /*0540*/  LEA.HI.X R13, R21, R13, R6, 0x3, P2 ;  /* 0x0000000d150d7211 */ /* 0x000fca00010f1c06 */
[----:B------:R0:W5:Y:S04]  /*0550*/  @P0 LDG.E.CONSTANT R27, desc[UR12][R12.64+-0x4] ;  /* 0xfffffc0c0c1b0981 */ /* 0x000168000c1e9900 */
[----:B------:R0:W5:Y:S04]  /*0560*/  @!P1 LDG.E.CONSTANT R19, desc[UR12][R12.64+0x8] ;  /* 0x0000080c0c139981 */ /* 0x000168000c1e9900 */
[----:B------:R0:W5:Y:S02]  /*0570*/  LDG.E.64.CONSTANT R6, desc[UR12][R12.64] ;  /* 0x0000000c0c067981 */ /* 0x000164000c1e9b00 */
.L_x_4:
[----:B------:R-:W-:Y:S05]  /*0580*/  BSYNC.RECONVERGENT B1 ;  /* 0x0000000000017941 */ /* 0x000fea0003800200 */
.L_x_3:
[--C-:B-----5:R-:W-:Y:S02]  /*0590*/  SHF.L.W.U32.HI R25, R25, 0x1, R4.reuse ;  /* 0x0000000119197819 */ /* 0x120fe40000010e04 */
[C---:B0-----:R-:W-:Y:S02]  /*05a0*/  SHF.L.W.U32.HI R12, R4.reuse, 0x1f, R5 ;  /* 0x0000001f040c7819 */ /* 0x041fe40000010e05 */
[----:B------:R-:W-:Y:S02]  /*05b0*/  SHF.L.W.U32.HI R23, R5, 0x1f, R23 ;  /* 0x0000001f05177819 */ /* 0x000fe40000010e17 */
[----:B------:R-:W-:Y:S02]  /*05c0*/  SHF.L.W.U32.HI R13, R4, 0x1, R5 ;  /* 0x00000001040d7819 */ /* 0x000fe40000010e05 */
[----:B------:R-:W-:Y:S02]  /*05d0*/  LOP3.LUT R10, R12, R25, R4, 0x96, !PT ;  /* 0x000000190c0a7212 */ /* 0x000fe400078e9604 */
[----:B------:R-:W-:-:S02]  /*05e0*/  SHF.L.W.U32.HI R27, R27, 0x1, R6 ;  /* 0x000000011b1b7819 */ /* 0x000fc40000010e06 */
[C---:B------:R-:W-:Y:S02]  /*05f0*/  SHF.L.W.U32.HI R14, R6.reuse, 0x1f, R7 ;  /* 0x0000001f060e7819 */ /* 0x040fe40000010e07 */
[----:B------:R-:W-:Y:S02]  /*0600*/  LOP3.LUT R4, R25, R4, R12, 0xe8, !PT ;  /* 0x0000000419047212 */ /* 0x000fe400078ee80c */
[----:B------:R-:W-:Y:S02]  /*0610*/  LOP3.LUT R12, R23, R13, R5, 0x96, !PT ;  /* 0x0000000d170c7212 */ /* 0x000fe400078e9605 */
[----:B------:R-:W-:Y:S02]  /*0620*/  SHF.L.W.U32.HI R16, R7, 0x1f, R19 ;  /* 0x0000001f07107819 */ /* 0x000fe40000010e13 */
[----:B------:R-:W-:Y:S02]  /*0630*/  SHF.L.W.U32.HI R21, R6, 0x1, R7 ;  /* 0x0000000106157819 */ /* 0x000fe40000010e07 */
[----:B------:R-:W-:-:S02]  /*0640*/  LOP3.LUT R5, R13, R5, R23, 0xe8, !PT ;  /* 0x000000050d057212 */ /* 0x000fc400078ee817 */
[----:B------:R-:W-:Y:S02]  /*0650*/  SHF.L.W.U32.HI R19, R17, 0x1, R2 ;  /* 0x0000000111137819 */ /* 0x000fe40000010e02 */
[----:B------:R-:W-:Y:S02]  /*0660*/  SHF.L.W.U32.HI R20, R2, 0x1f, R3 ;  /* 0x0000001f02147819 */ /* 0x000fe40000010e03 */
[----:B------:R-:W-:Y:S02]  /*0670*/  LOP3.LUT R13, R14, R27, R6, 0x96, !PT ;  /* 0x0000001b0e0d7212 */ /* 0x000fe400078e9606 */
[----:B------:R-:W-:Y:S02]  /*0680*/  LOP3.LUT R6, R27, R6, R14, 0xe8, !PT ;  /* 0x000000061b067212 */ /* 0x000fe400078ee80e */
[----:B------:R-:W-:Y:S02]  /*0690*/  LOP3.LUT R14, R16, R21, R7, 0x96, !PT ;  /* 0x00000015100e7212 */ /* 0x000fe400078e9607 */
[----:B------:R-:W-:-:S02]  /*06a0*/  LOP3.LUT R17, R21, R7, R16, 0xe8, !PT ;  /* 0x0000000715117212 */ /* 0x000fc400078ee810 */
[----:B------:R-:W-:Y:S02]  /*06b0*/  SHF.L.W.U32.HI R18, R3, 0x1f, R15 ;  /* 0x0000001f03127819 */ /* 0x000fe40000010e0f */
[----:B------:R-:W-:Y:S02]  /*06c0*/  SHF.L.W.U32.HI R23, R2, 0x1, R3 ;  /* 0x0000000102177819 */ /* 0x000fe40000010e03 */
[CCC-:B------:R-:W-:Y:S02]  /*06d0*/  LOP3.LUT R16, R10.reuse, R20.reuse, R19.reuse, 0x96, !PT ;  /* 0x000000140a107212 */ /* 0x1c0fe400078e9613 */
[-CC-:B------:R-:W-:Y:S02]  /*06e0*/  LOP3.LUT R10, R10, R20.reuse, R19.reuse, 0x60, !PT ;  /* 0x000000140a0a7212 */ /* 0x180fe400078e6013 */
[----:B------:R-:W-:Y:S02]  /*06f0*/  LOP3.LUT R7, R4, R20, R19, 0x78, !PT ;  /* 0x0000001404077212 */ /* 0x000fe400078e7813 */
[----:B------:R-:W-:-:S02]  /*0700*/  LOP3.LUT R15, R12, R18, R23, 0x96, !PT ;  /* 0x000000120c0f7212 */ /* 0x000fc400078e9617 */
[----:B------:R-:W-:Y:S02]  /*0710*/  LOP3.LUT R21, R12, R18, R23, 0x60, !PT ;  /* 0x000000120c157212 */ /* 0x000fe400078e6017 */
[----:B------:R-:W-:Y:S02]  /*0720*/  LOP3.LUT R19, R4, R20, R19, 0x80, !PT ;  /* 0x0000001404137212 */ /* 0x000fe400078e8013 */
[----:B------:R-:W-:Y:S02]  /*0730*/  LOP3.LUT R4, R10, R13, R16, 0xf8, !PT ;  /* 0x0000000d0a047212 */ /* 0x000fe400078ef810 */
[CCC-:B------:R-:W-:Y:S02]  /*0740*/  LOP3.LUT R20, R5.reuse, R18.reuse, R23.reuse, 0x78, !PT ;  /* 0x0000001205147212 */ /* 0x1c0fe400078e7817 */
[----:B------:R-:W-:Y:S02]  /*0750*/  LOP3.LUT R18, R5, R18, R23, 0x80, !PT ;  /* 0x0000001205127212 */ /* 0x000fe400078e8017 */
[----:B------:R-:W-:-:S02]  /*0760*/  LOP3.LUT R21, R21, R14, R15, 0xf8, !PT ;  /* 0x0000000e15157212 */ /* 0x000fc400078ef80f */
[-CC-:B------:R-:W-:Y:S02]  /*0770*/  LOP3.LUT R5, R19, R6.reuse, R7.reuse, 0xf8, !PT ;  /* 0x0000000613057212 */ /* 0x180fe400078ef807 */
[----:B------:R-:W-:Y:S02]  /*0780*/  LOP3.LUT R10, R4, R6, R7, 0x60, !PT ;  /* 0x00000006040a7212 */ /* 0x000fe400078e6007 */
[-CC-:B------:R-:W-:Y:S02]  /*0790*/  LOP3.LUT R19, R18, R17.reuse, R20.reuse, 0xf8, !PT ;  /* 0x0000001112137212 */ /* 0x180fe400078ef814 */
[----:B------:R-:W-:Y:S02]  /*07a0*/  LOP3.LUT R12, R21, R17, R20, 0x60, !PT ;  /* 0x00000011150c7212 */ /* 0x000fe400078e6014 */
[----:B------:R-:W-:Y:S02]  /*07b0*/  LOP3.LUT R10, R5, R10, RZ, 0xfc, !PT ;  /* 0x0000000a050a7212 */ /* 0x000fe400078efcff */
[----:B------:R-:W-:-:S02]  /*07c0*/  LOP3.LUT R12, R19, R12, RZ, 0xfc, !PT ;  /* 0x0000000c130c7212 */ /* 0x000fc400078efcff */
[CCC-:B------:R-:W-:Y:S02]  /*07d0*/  LOP3.LUT R5, R10.reuse, R13.reuse, R16.reuse, 0x6, !PT ;  /* 0x0000000d0a057212 */ /* 0x1c0fe400078e0610 */
[----:B------:R-:W-:Y:S02]  /*07e0*/  LOP3.LUT R13, R10, R13, R16, 0xf6, !PT ;  /* 0x0000000d0a0d7212 */ /* 0x000fe400078ef610 */
[CCC-:B------:R-:W-:Y:S02]  /*07f0*/  LOP3.LUT R10, R12.reuse, R14.reuse, R15.reuse, 0x6, !PT ;  /* 0x0000000e0c0a7212 */ /* 0x1c0fe400078e060f */
[----:B------:R-:W-:Y:S02]  /*0800*/  LOP3.LUT R15, R12, R14, R15, 0xf6, !PT ;  /* 0x0000000e0c0f7212 */ /* 0x000fe400078ef60f */
[----:B------:R-:W-:Y:S02]  /*0810*/  LOP3.LUT R7, R4, R6, R7, 0x96, !PT ;  /* 0x0000000604077212 */ /* 0x000fe400078e9607 */
[----:B------:R-:W-:-:S02]  /*0820*/  LOP3.LUT R18, R21, R17, R20, 0x96, !PT ;  /* 0x0000001115127212 */ /* 0x000fc400078e9614 */
[----:B------:R-:W-:Y:S02]  /*0830*/  LOP3.LUT R2, R5, R2, R13, 0xf4, !PT ;  /* 0x0000000205027212 */ /* 0x000fe400078ef40d */
[----:B------:R-:W-:Y:S02]  /*0840*/  IADD3 R4, P0, PT, R11, UR14, RZ ;  /* 0x0000000e0b047c10 */ /* 0x000fe4000ff1e0ff */
[----:B------:R-:W-:Y:S02]  /*0850*/  LOP3.LUT R3, R10, R3, R15, 0xf4, !PT ;  /* 0x000000030a037212 */ /* 0x000fe400078ef40f */
[----:B------:R-:W-:Y:S02]  /*0860*/  LOP3.LUT R2, R2, R7, RZ, 0xc0, !PT ;  /* 0x0000000702027212 */ /* 0x000fe400078ec0ff */
[----:B------:R-:W-:Y:S02]  /*0870*/  IADD3.X R5, PT, PT, R8, UR15, RZ, P0, !PT ;  /* 0x0000000f08057c10 */ /* 0x000fe400087fe4ff */
[----:B------:R-:W-:-:S02]  /*0880*/  LOP3.LUT R3, R3, R18, RZ, 0xc0, !PT ;  /* 0x0000001203037212 */ /* 0x000fc400078ec0ff */
[----:B------:R-:W-:-:S03]  /*0890*/  IADD3 R9, P0, PT, R9, UR6, RZ ;  /* 0x0000000609097c10 */ /* 0x000fc6000ff1e0ff */
[----:B------:R2:W-:Y:S01]  /*08a0*/  STG.E.64 desc[UR12][R4.64], R2 ;  /* 0x0000000204007986 */ /* 0x0005e2000c101b0c */
[----:B------:R-:W-:Y:S02]  /*08b0*/  IADD3.X R0, PT, PT, R0, UR4, RZ, P0, !PT ;  /* 0x0000000400007c10 */ /* 0x000fe400087fe4ff */
[----:B------:R-:W-:-:S04]  /*08c0*/  ISETP.GE.U32.AND P0, PT, R9, UR18, PT ;  /* 0x0000001209007c0c */ /* 0x000fc8000bf06070 */
[----:B------:R-:W-:-:S13]  /*08d0*/  ISETP.GE.U32.AND.EX P0, PT, R0, UR19, PT, P0 ;  /* 0x0000001300007c0c */ /* 0x000fda000bf06100 */
[----:B--2---:R-:W-:Y:S05]  /*08e0*/  @!P0 BRA `(.L_x_5) ;  /* 0xfffffff800288947 */ /* 0x004fea000383ffff */
[----:B------:R-:W-:Y:S05]  /*08f0*/  BSYNC.RECONVERGENT B0 ;  /* 0x0000000000007941 */ /* 0x000fea0003800200 */
.L_x_0:
[----:B------:R-:W-:Y:S05]  /*0900*/  EXIT ;  /* 0x000000000000794d */ /* 0x000fea0003800000 */
.L_x_6:
[----:B------:R-:W-:-:S00]  /*0910*/  BRA `(.L_x_6) ;  /* 0xfffffffc00fc7947 */ /* 0x000fc0000383ffff */
[----:B------:R-:W-:-:S00]  /*0920*/  NOP ;  /* 0x0000000000007918 */ /* 0x000fc00000000000 */
        /* <DEDUP_REMOVED lines=13> */
.L_x_7:


//--------------------- .nv.shared.reserved.0     --------------------------
	.section	.nv.shared.reserved.0,"aw",@nobits
	.weak		__nv_reservedSMEM_offset_0_alias
	.size		__nv_reservedSMEM_offset_0_alias, 0, 64
	.other		__nv_reservedSMEM_offset_0_alias,@"STO_CUDA_RESERVED_SHARED STV_DEFAULT"
__nv_reservedSMEM_offset_0_alias:
	.zero		0
	.zero		64


//--------------------- .nv.constant0._Z15gol_step_kernelPKmPmiiim --------------------------
	.section	.nv.constant0._Z15gol_step_kernelPKmPmiiim,"a",@progbits
	.sectionflags	@""
	.align	4
.nv.constant0._Z15gol_step_kernelPKmPmiiim:
	.zero		936


//--------------------- SYMBOLS --------------------------

	.type		.nv.reservedSmem.offset0,@object
	.size		.nv.reservedSmem.offset0,0x4
